//
// Generated by NVIDIA NVVM Compiler
//
// Compiler Build ID: CL-36424714
// Cuda compilation tools, release 13.0, V13.0.88
// Based on NVVM 20.0.0
//

.version 9.0
.target sm_100
.address_size 64

	// .globl	_Z13cudaMatrixAddPfS_S_ii

.visible .entry _Z13cudaMatrixAddPfS_S_ii(
	.param .u64 .ptr .align 1 _Z13cudaMatrixAddPfS_S_ii_param_0,
	.param .u64 .ptr .align 1 _Z13cudaMatrixAddPfS_S_ii_param_1,
	.param .u64 .ptr .align 1 _Z13cudaMatrixAddPfS_S_ii_param_2,
	.param .u32 _Z13cudaMatrixAddPfS_S_ii_param_3,
	.param .u32 _Z13cudaMatrixAddPfS_S_ii_param_4
)
{
	.reg .pred 	%p<4>;
	.reg .b32 	%r<14>;
	.reg .b32 	%f<4>;
	.reg .b64 	%rd<11>;

	ld.param.u64 	%rd1, [_Z13cudaMatrixAddPfS_S_ii_param_0];
	ld.param.u64 	%rd2, [_Z13cudaMatrixAddPfS_S_ii_param_1];
	ld.param.u64 	%rd3, [_Z13cudaMatrixAddPfS_S_ii_param_2];
	ld.param.u32 	%r4, [_Z13cudaMatrixAddPfS_S_ii_param_3];
	ld.param.u32 	%r5, [_Z13cudaMatrixAddPfS_S_ii_param_4];
	mov.u32 	%r6, %ctaid.x;
	mov.u32 	%r7, %ntid.x;
	mov.u32 	%r8, %tid.x;
	mad.lo.s32 	%r1, %r6, %r7, %r8;
	mov.u32 	%r9, %ctaid.y;
	mov.u32 	%r10, %ntid.y;
	mov.u32 	%r11, %tid.y;
	mad.lo.s32 	%r12, %r9, %r10, %r11;
	setp.ge.s32 	%p1, %r1, %r4;
	setp.ge.s32 	%p2, %r12, %r5;
	or.pred  	%p3, %p1, %p2;
	@%p3 bra 	$L__BB0_2;
	cvta.to.global.u64 	%rd4, %rd1;
	cvta.to.global.u64 	%rd5, %rd2;
	cvta.to.global.u64 	%rd6, %rd3;
	mad.lo.s32 	%r13, %r5, %r1, %r12;
	mul.wide.s32 	%rd7, %r13, 4;
	add.s64 	%rd8, %rd4, %rd7;
	ld.global.f32 	%f1, [%rd8];
	add.s64 	%rd9, %rd5, %rd7;
	ld.global.f32 	%f2, [%rd9];
	add.f32 	%f3, %f1, %f2;
	add.s64 	%rd10, %rd6, %rd7;
	st.global.f32 	[%rd10], %f3;
$L__BB0_2:
	ret;

}


// ===== COMPILED SASS (sm_100) =====

	.target	sm_100

	.elftype	@"ET_EXEC"


//--------------------- .note.nv.tkinfo           --------------------------
	.section	.note.nv.tkinfo,"",@"SHT_NOTE"
	.sectionflags	@"SHF_NOTE_NV_TKINFO"
	.tkinfo
        /*0018*/ 	.word	0x00000002
        /*0030*/ 	.string	""
        /*0030*/ 	.string	"ptxas"
        /*0030*/ 	.string	"Cuda compilation tools, release 13.0, V13.0.88"
        /*0030*/ 	.string	"Build cuda_13.0.r13.0/compiler.36424714_0"
        /*0030*/ 	.string	"-arch sm_100 -m 64 "



//--------------------- .note.nv.cuinfo           --------------------------
	.section	.note.nv.cuinfo,"",@"SHT_NOTE"
	.sectionflags	@"SHF_NOTE_NV_CUINFO"
        /*0018*/ 	.short	0x0002
        /*001a*/ 	.short	0x0064
        /*001c*/ 	.short	0x0082
	.zero		2


//--------------------- .nv.info                  --------------------------
	.section	.nv.info,"",@"SHT_CUDA_INFO"
	.align	4


	//----- nvinfo : EIATTR_REGCOUNT
	.align		4
        /*0000*/ 	.byte	0x04, 0x2f
        /*0002*/ 	.short	(.L_1 - .L_0)
	.align		4
.L_0:
        /*0004*/ 	.word	index@(_Z13cudaMatrixAddPfS_S_ii)
        /*0008*/ 	.word	0x0000000c


	//----- nvinfo : EIATTR_FRAME_SIZE
	.align		4
.L_1:
        /*000c*/ 	.byte	0x04, 0x11
        /*000e*/ 	.short	(.L_3 - .L_2)
	.align		4
.L_2:
        /*0010*/ 	.word	index@(_Z13cudaMatrixAddPfS_S_ii)
        /*0014*/ 	.word	0x00000000


	//----- nvinfo : EIATTR_MIN_STACK_SIZE
	.align		4
.L_3:
        /*0018*/ 	.byte	0x04, 0x12
        /*001a*/ 	.short	(.L_5 - .L_4)
	.align		4
.L_4:
        /*001c*/ 	.word	index@(_Z13cudaMatrixAddPfS_S_ii)
        /*0020*/ 	.word	0x00000000
.L_5:


//--------------------- .nv.compat                --------------------------
	.section	.nv.compat,"",@"SHT_CUDA_COMPAT_INFO"
	.align	4
        /*0000*/ 	.byte	0x02, 0x09, 0x00, 0x00, 0x02, 0x02, 0x01, 0x00, 0x02, 0x05, 0x05, 0x00, 0x03, 0x07, 0x01, 0x01
        /*0010*/ 	.byte	0x02, 0x03, 0x00, 0x00, 0x02, 0x06, 0x01, 0x00, 0x04, 0x0b, 0x08, 0x00, 0x09, 0x00, 0x00, 0x00
        /*0020*/ 	.byte	0x00, 0x00, 0x00, 0x00


//--------------------- .nv.info._Z13cudaMatrixAddPfS_S_ii --------------------------
	.section	.nv.info._Z13cudaMatrixAddPfS_S_ii,"",@"SHT_CUDA_INFO"
	.sectionflags	@""
	.align	4


	//----- nvinfo : EIATTR_CUDA_API_VERSION
	.align		4
        /*0000*/ 	.byte	0x04, 0x37
        /*0002*/ 	.short	(.L_7 - .L_6)
.L_6:
        /*0004*/ 	.word	0x00000082


	//----- nvinfo : EIATTR_KPARAM_INFO
	.align		4
.L_7:
        /*0008*/ 	.byte	0x04, 0x17
        /*000a*/ 	.short	(.L_9 - .L_8)
.L_8:
        /*000c*/ 	.word	0x00000000
        /*0010*/ 	.short	0x0004
        /*0012*/ 	.short	0x001c
        /*0014*/ 	.byte	0x00, 0xf0, 0x11, 0x00


	//----- nvinfo : EIATTR_KPARAM_INFO
	.align		4
.L_9:
        /*0018*/ 	.byte	0x04, 0x17
        /*001a*/ 	.short	(.L_11 - .L_10)
.L_10:
        /*001c*/ 	.word	0x00000000
        /*0020*/ 	.short	0x0003
        /*0022*/ 	.short	0x0018
        /*0024*/ 	.byte	0x00, 0xf0, 0x11, 0x00


	//----- nvinfo : EIATTR_KPARAM_INFO
	.align		4
.L_11:
        /*0028*/ 	.byte	0x04, 0x17
        /*002a*/ 	.short	(.L_13 - .L_12)
.L_12:
        /*002c*/ 	.word	0x00000000
        /*0030*/ 	.short	0x0002
        /*0032*/ 	.short	0x0010
        /*0034*/ 	.byte	0x00, 0xf5, 0x21, 0x00


	//----- nvinfo : EIATTR_KPARAM_INFO
	.align		4
.L_13:
        /*0038*/ 	.byte	0x04, 0x17
        /*003a*/ 	.short	(.L_15 - .L_14)
.L_14:
        /*003c*/ 	.word	0x00000000
        /*0040*/ 	.short	0x0001
        /*0042*/ 	.short	0x0008
        /*0044*/ 	.byte	0x00, 0xf5, 0x21, 0x00


	//----- nvinfo : EIATTR_KPARAM_INFO
	.align		4
.L_15:
        /*0048*/ 	.byte	0x04, 0x17
        /*004a*/ 	.short	(.L_17 - .L_16)
.L_16:
        /*004c*/ 	.word	0x00000000
        /*0050*/ 	.short	0x0000
        /*0052*/ 	.short	0x0000
        /*0054*/ 	.byte	0x00, 0xf5, 0x21, 0x00


	//----- nvinfo : EIATTR_SPARSE_MMA_MASK
	.align		4
.L_17:
        /*0058*/ 	.byte	0x03, 0x50
        /*005a*/ 	.short	0x0000


	//----- nvinfo : EIATTR_MAXREG_COUNT
	.align		4
        /*005c*/ 	.byte	0x03, 0x1b
        /*005e*/ 	.short	0x00ff


	//----- nvinfo : EIATTR_MERCURY_ISA_VERSION
	.align		4
        /*0060*/ 	.byte	0x03, 0x5f
        /*0062*/ 	.short	0x0101


	//----- nvinfo : EIATTR_VRC_CTA_INIT_COUNT
	.align		4
        /*0064*/ 	.byte	0x02, 0x4a
	.zero		1
	.zero		1


	//----- nvinfo : EIATTR_EXIT_INSTR_OFFSETS
	.align		4
        /*0068*/ 	.byte	0x04, 0x1c
        /*006a*/ 	.short	(.L_19 - .L_18)


	//   ....[0]....
.L_18:
        /*006c*/ 	.word	0x000000c0


	//   ....[1]....
        /*0070*/ 	.word	0x00000190


	//----- nvinfo : EIATTR_CBANK_PARAM_SIZE
	.align		4
.L_19:
        /*0074*/ 	.byte	0x03, 0x19
        /*0076*/ 	.short	0x0020


	//----- nvinfo : EIATTR_PARAM_CBANK
	.align		4
        /*0078*/ 	.byte	0x04, 0x0a
        /*007a*/ 	.short	(.L_21 - .L_20)
	.align		4
.L_20:
        /*007c*/ 	.word	index@(.nv.constant0._Z13cudaMatrixAddPfS_S_ii)
        /*0080*/ 	.short	0x0380
        /*0082*/ 	.short	0x0020


	//----- nvinfo : EIATTR_SW_WAR
	.align		4
.L_21:
        /*0084*/ 	.byte	0x04, 0x36
        /*0086*/ 	.short	(.L_23 - .L_22)
.L_22:
        /*0088*/ 	.word	0x00000008
.L_23:


//--------------------- .nv.callgraph             --------------------------
	.section	.nv.callgraph,"",@"SHT_CUDA_CALLGRAPH"
	.align	4
	.sectionentsize	8
	.align		4
        /*0000*/ 	.word	0x00000000
	.align		4
        /*0004*/ 	.word	0xffffffff
	.align		4
        /*0008*/ 	.word	0x00000000
	.align		4
        /*000c*/ 	.word	0xfffffffe
	.align		4
        /*0010*/ 	.word	0x00000000
	.align		4
        /*0014*/ 	.word	0xfffffffd
	.align		4
        /*0018*/ 	.word	0x00000000
	.align		4
        /*001c*/ 	.word	0xfffffffc


//--------------------- .text._Z13cudaMatrixAddPfS_S_ii --------------------------
	.section	.text._Z13cudaMatrixAddPfS_S_ii,"ax",@progbits
	.align	128
        .global         _Z13cudaMatrixAddPfS_S_ii
        .type           _Z13cudaMatrixAddPfS_S_ii,@function
        .size           _Z13cudaMatrixAddPfS_S_ii,(.L_x_1 - _Z13cudaMatrixAddPfS_S_ii)
        .other          _Z13cudaMatrixAddPfS_S_ii,@"STO_CUDA_ENTRY STV_DEFAULT"
_Z13cudaMatrixAddPfS_S_ii:
.text._Z13cudaMatrixAddPfS_S_ii:
[----:B------:R-:W-:Y:S01]  /*0000*/  LDC R1, c[0x0][0x37c] ;  /* 0x0000df00ff017b82 */ /* 0x000fe20000000800 */
[----:B------:R-:W0:Y:S07]  /*0010*/  S2R R2, SR_TID.Y ;  /* 0x0000000000027919 */ /* 0x000e2e0000002200 */
[----:B------:R-:W1:Y:S01]  /*0020*/  LDC R0, c[0x0][0x360] ;  /* 0x0000d800ff007b82 */ /* 0x000e620000000800 */
[----:B------:R-:W2:Y:S01]  /*0030*/  LDCU.64 UR6, c[0x0][0x398] ;  /* 0x00007300ff0677ac */ /* 0x000ea20008000a00 */
[----:B------:R-:W1:Y:S06]  /*0040*/  S2R R3, SR_TID.X ;  /* 0x0000000000037919 */ /* 0x000e6c0000002100 */
[----:B------:R-:W0:Y:S08]  /*0050*/  S2UR UR5, SR_CTAID.Y ;  /* 0x00000000000579c3 */ /* 0x000e300000002600 */
[----:B------:R-:W0:Y:S08]  /*0060*/  LDC R7, c[0x0][0x364] ;  /* 0x0000d900ff077b82 */ /* 0x000e300000000800 */
[----:B------:R-:W1:Y:S01]  /*0070*/  S2UR UR4, SR_CTAID.X ;  /* 0x00000000000479c3 */ /* 0x000e620000002500 */
[----:B0-----:R-:W-:-:S05]  /*0080*/  IMAD R7, R7, UR5, R2 ;  /* 0x0000000507077c24 */ /* 0x001fca000f8e0202 */
[----:B--2---:R-:W-:Y:S01]  /*0090*/  ISETP.GE.AND P0, PT, R7, UR7, PT ;  /* 0x0000000707007c0c */ /* 0x004fe2000bf06270 */
[----:B-1----:R-:W-:-:S05]  /*00a0*/  IMAD R0, R0, UR4, R3 ;  /* 0x0000000400007c24 */ /* 0x002fca000f8e0203 */
[----:B------:R-:W-:-:S13]  /*00b0*/  ISETP.GE.OR P0, PT, R0, UR6, P0 ;  /* 0x0000000600007c0c */ /* 0x000fda0008706670 */
[----:B------:R-:W-:Y:S05]  /*00c0*/  @P0 EXIT ;  /* 0x000000000000094d */ /* 0x000fea0003800000 */
[----:B------:R-:W0:Y:S01]  /*00d0*/  LDC.64 R2, c[0x0][0x380] ;  /* 0x0000e000ff027b82 */ /* 0x000e220000000a00 */
[----:B------:R-:W1:Y:S01]  /*00e0*/  LDCU.64 UR4, c[0x0][0x358] ;  /* 0x00006b00ff0477ac */ /* 0x000e620008000a00 */
[----:B------:R-:W-:-:S06]  /*00f0*/  IMAD R9, R0, UR7, R7 ;  /* 0x0000000700097c24 */ /* 0x000fcc000f8e0207 */
[----:B------:R-:W2:Y:S08]  /*0100*/  LDC.64 R4, c[0x0][0x388] ;  /* 0x0000e200ff047b82 */ /* 0x000eb00000000a00 */
[----:B------:R-:W3:Y:S01]  /*0110*/  LDC.64 R6, c[0x0][0x390] ;  /* 0x0000e400ff067b82 */ /* 0x000ee20000000a00 */
[----:B0-----:R-:W-:-:S06]  /*0120*/  IMAD.WIDE R2, R9, 0x4, R2 ;  /* 0x0000000409027825 */ /* 0x001fcc00078e0202 */
[----:B-1----:R-:W4:Y:S01]  /*0130*/  LDG.E R2, desc[UR4][R2.64] ;  /* 0x0000000402027981 */ /* 0x002f22000c1e1900 */
[----:B--2---:R-:W-:-:S06]  /*0140*/  IMAD.WIDE R4, R9, 0x4, R4 ;  /* 0x0000000409047825 */ /* 0x004fcc00078e0204 */
[----:B------:R-:W4:Y:S01]  /*0150*/  LDG.E R5, desc[UR4][R4.64] ;  /* 0x0000000404057981 */ /* 0x000f22000c1e1900 */
[----:B---3--:R-:W-:-:S04]  /*0160*/  IMAD.WIDE R6, R9, 0x4, R6 ;  /* 0x0000000409067825 */ /* 0x008fc800078e0206 */
[----:B----4-:R-:W-:-:S05]  /*0170*/  FADD R9, R2, R5 ;  /* 0x0000000502097221 */ /* 0x010fca0000000000 */
[----:B------:R-:W-:Y:S01]  /*0180*/  STG.E desc[UR4][R6.64], R9 ;  /* 0x0000000906007986 */ /* 0x000fe2000c101904 */
[----:B------:R-:W-:Y:S05]  /*0190*/  EXIT ;  /* 0x000000000000794d */ /* 0x000fea0003800000 */
.L_x_0:
[----:B------:R-:W-:-:S00]  /*01a0*/  BRA `(.L_x_0) ;  /* 0xfffffffc00fc7947 */ /* 0x000fc0000383ffff */
[----:B------:R-:W-:-:S00]  /*01b0*/  NOP ;  /* 0x0000000000007918 */ /* 0x000fc00000000000 */
        /* <DEDUP_REMOVED lines=12> */
.L_x_1:


//--------------------- .nv.shared.reserved.0     --------------------------
	.section	.nv.shared.reserved.0,"aw",@nobits
	.weak		__nv_reservedSMEM_offset_0_alias
	.size		__nv_reservedSMEM_offset_0_alias, 0, 64
	.other		__nv_reservedSMEM_offset_0_alias,@"STO_CUDA_RESERVED_SHARED STV_DEFAULT"
__nv_reservedSMEM_offset_0_alias:
	.zero		0
	.zero		64


//--------------------- .nv.constant0._Z13cudaMatrixAddPfS_S_ii --------------------------
	.section	.nv.constant0._Z13cudaMatrixAddPfS_S_ii,"a",@progbits
	.sectionflags	@""
	.align	4
.nv.constant0._Z13cudaMatrixAddPfS_S_ii:
	.zero		928


//--------------------- SYMBOLS --------------------------

	.type		.nv.reservedSmem.offset0,@object
	.size		.nv.reservedSmem.offset0,0x4
